//
// Generated by NVIDIA NVVM Compiler
//
// Compiler Build ID: CL-36424714
// Cuda compilation tools, release 13.0, V13.0.88
// Based on NVVM 20.0.0
//

.version 9.0
.target sm_100
.address_size 64

	// .globl	_Z11genPatternsPKcPcii

.visible .entry _Z11genPatternsPKcPcii(
	.param .u64 .ptr .align 1 _Z11genPatternsPKcPcii_param_0,
	.param .u64 .ptr .align 1 _Z11genPatternsPKcPcii_param_1,
	.param .u32 _Z11genPatternsPKcPcii_param_2,
	.param .u32 _Z11genPatternsPKcPcii_param_3
)
{
	.reg .pred 	%p<7>;
	.reg .b16 	%rs<6>;
	.reg .b32 	%r<30>;
	.reg .b64 	%rd<19>;

	ld.param.u64 	%rd10, [_Z11genPatternsPKcPcii_param_0];
	ld.param.u64 	%rd11, [_Z11genPatternsPKcPcii_param_1];
	ld.param.u32 	%r18, [_Z11genPatternsPKcPcii_param_2];
	ld.param.u32 	%r19, [_Z11genPatternsPKcPcii_param_3];
	cvta.to.global.u64 	%rd1, %rd11;
	cvta.to.global.u64 	%rd2, %rd10;
	mov.u32 	%r20, %tid.x;
	mov.u32 	%r21, %ctaid.x;
	mov.u32 	%r22, %ntid.x;
	mad.lo.s32 	%r1, %r21, %r22, %r20;
	setp.ge.s32 	%p1, %r1, %r19;
	@%p1 bra 	$L__BB0_8;
	sub.s32 	%r2, %r18, %r1;
	setp.lt.s32 	%p2, %r2, 1;
	@%p2 bra 	$L__BB0_8;
	mul.lo.s32 	%r3, %r18, %r1;
	and.b32  	%r4, %r2, 3;
	sub.s32 	%r24, %r1, %r18;
	setp.gt.u32 	%p3, %r24, -4;
	mov.b32 	%r27, 0;
	@%p3 bra 	$L__BB0_5;
	and.b32  	%r27, %r2, 2147483644;
	neg.s32 	%r26, %r27;
	add.s64 	%rd17, %rd2, 1;
	add.s64 	%rd4, %rd1, 3;
	mov.u32 	%r25, %r3;
$L__BB0_4:
	cvt.s64.s32 	%rd12, %r25;
	add.s64 	%rd13, %rd4, %rd12;
	ld.global.u8 	%rs1, [%rd17+-1];
	st.global.u8 	[%rd13+-3], %rs1;
	ld.global.u8 	%rs2, [%rd17];
	st.global.u8 	[%rd13+-2], %rs2;
	ld.global.u8 	%rs3, [%rd17+1];
	st.global.u8 	[%rd13+-1], %rs3;
	ld.global.u8 	%rs4, [%rd17+2];
	st.global.u8 	[%rd13], %rs4;
	add.s32 	%r26, %r26, 4;
	add.s64 	%rd17, %rd17, 4;
	add.s32 	%r25, %r25, 4;
	setp.ne.s32 	%p4, %r26, 0;
	@%p4 bra 	$L__BB0_4;
$L__BB0_5:
	setp.eq.s32 	%p5, %r4, 0;
	@%p5 bra 	$L__BB0_8;
	add.s32 	%r29, %r27, %r3;
	cvt.u64.u32 	%rd14, %r27;
	add.s64 	%rd18, %rd2, %rd14;
	neg.s32 	%r28, %r4;
$L__BB0_7:
	.pragma "nounroll";
	cvt.s64.s32 	%rd15, %r29;
	add.s64 	%rd16, %rd1, %rd15;
	ld.global.u8 	%rs5, [%rd18];
	st.global.u8 	[%rd16], %rs5;
	add.s32 	%r29, %r29, 1;
	add.s64 	%rd18, %rd18, 1;
	add.s32 	%r28, %r28, 1;
	setp.ne.s32 	%p6, %r28, 0;
	@%p6 bra 	$L__BB0_7;
$L__BB0_8:
	ret;

}


// ===== COMPILED SASS (sm_100) =====

	.target	sm_100

	.elftype	@"ET_EXEC"


//--------------------- .note.nv.tkinfo           --------------------------
	.section	.note.nv.tkinfo,"",@"SHT_NOTE"
	.sectionflags	@"SHF_NOTE_NV_TKINFO"
	.tkinfo
        /*0018*/ 	.word	0x00000002
        /*0030*/ 	.string	""
        /*0030*/ 	.string	"ptxas"
        /*0030*/ 	.string	"Cuda compilation tools, release 13.0, V13.0.88"
        /*0030*/ 	.string	"Build cuda_13.0.r13.0/compiler.36424714_0"
        /*0030*/ 	.string	"-arch sm_100 -m 64 "



//--------------------- .note.nv.cuinfo           --------------------------
	.section	.note.nv.cuinfo,"",@"SHT_NOTE"
	.sectionflags	@"SHF_NOTE_NV_CUINFO"
        /*0018*/ 	.short	0x0002
        /*001a*/ 	.short	0x0064
        /*001c*/ 	.short	0x0082
	.zero		2


//--------------------- .nv.info                  --------------------------
	.section	.nv.info,"",@"SHT_CUDA_INFO"
	.align	4


	//----- nvinfo : EIATTR_REGCOUNT
	.align		4
        /*0000*/ 	.byte	0x04, 0x2f
        /*0002*/ 	.short	(.L_1 - .L_0)
	.align		4
.L_0:
        /*0004*/ 	.word	index@(_Z11genPatternsPKcPcii)
        /*0008*/ 	.word	0x00000018


	//----- nvinfo : EIATTR_FRAME_SIZE
	.align		4
.L_1:
        /*000c*/ 	.byte	0x04, 0x11
        /*000e*/ 	.short	(.L_3 - .L_2)
	.align		4
.L_2:
        /*0010*/ 	.word	index@(_Z11genPatternsPKcPcii)
        /*0014*/ 	.word	0x00000000


	//----- nvinfo : EIATTR_MIN_STACK_SIZE
	.align		4
.L_3:
        /*0018*/ 	.byte	0x04, 0x12
        /*001a*/ 	.short	(.L_5 - .L_4)
	.align		4
.L_4:
        /*001c*/ 	.word	index@(_Z11genPatternsPKcPcii)
        /*0020*/ 	.word	0x00000000
.L_5:


//--------------------- .nv.compat                --------------------------
	.section	.nv.compat,"",@"SHT_CUDA_COMPAT_INFO"
	.align	4
        /*0000*/ 	.byte	0x02, 0x09, 0x00, 0x00, 0x02, 0x02, 0x01, 0x00, 0x02, 0x05, 0x05, 0x00, 0x03, 0x07, 0x01, 0x01
        /*0010*/ 	.byte	0x02, 0x03, 0x00, 0x00, 0x02, 0x06, 0x01, 0x00, 0x04, 0x0b, 0x08, 0x00, 0x09, 0x00, 0x00, 0x00
        /*0020*/ 	.byte	0x00, 0x00, 0x00, 0x00


//--------------------- .nv.info._Z11genPatternsPKcPcii --------------------------
	.section	.nv.info._Z11genPatternsPKcPcii,"",@"SHT_CUDA_INFO"
	.sectionflags	@""
	.align	4


	//----- nvinfo : EIATTR_CUDA_API_VERSION
	.align		4
        /*0000*/ 	.byte	0x04, 0x37
        /*0002*/ 	.short	(.L_7 - .L_6)
.L_6:
        /*0004*/ 	.word	0x00000082


	//----- nvinfo : EIATTR_KPARAM_INFO
	.align		4
.L_7:
        /*0008*/ 	.byte	0x04, 0x17
        /*000a*/ 	.short	(.L_9 - .L_8)
.L_8:
        /*000c*/ 	.word	0x00000000
        /*0010*/ 	.short	0x0003
        /*0012*/ 	.short	0x0014
        /*0014*/ 	.byte	0x00, 0xf0, 0x11, 0x00


	//----- nvinfo : EIATTR_KPARAM_INFO
	.align		4
.L_9:
        /*0018*/ 	.byte	0x04, 0x17
        /*001a*/ 	.short	(.L_11 - .L_10)
.L_10:
        /*001c*/ 	.word	0x00000000
        /*0020*/ 	.short	0x0002
        /*0022*/ 	.short	0x0010
        /*0024*/ 	.byte	0x00, 0xf0, 0x11, 0x00


	//----- nvinfo : EIATTR_KPARAM_INFO
	.align		4
.L_11:
        /*0028*/ 	.byte	0x04, 0x17
        /*002a*/ 	.short	(.L_13 - .L_12)
.L_12:
        /*002c*/ 	.word	0x00000000
        /*0030*/ 	.short	0x0001
        /*0032*/ 	.short	0x0008
        /*0034*/ 	.byte	0x00, 0xf5, 0x21, 0x00


	//----- nvinfo : EIATTR_KPARAM_INFO
	.align		4
.L_13:
        /*0038*/ 	.byte	0x04, 0x17
        /*003a*/ 	.short	(.L_15 - .L_14)
.L_14:
        /*003c*/ 	.word	0x00000000
        /*0040*/ 	.short	0x0000
        /*0042*/ 	.short	0x0000
        /*0044*/ 	.byte	0x00, 0xf5, 0x21, 0x00


	//----- nvinfo : EIATTR_SPARSE_MMA_MASK
	.align		4
.L_15:
        /*0048*/ 	.byte	0x03, 0x50
        /*004a*/ 	.short	0x0000


	//----- nvinfo : EIATTR_MAXREG_COUNT
	.align		4
        /*004c*/ 	.byte	0x03, 0x1b
        /*004e*/ 	.short	0x00ff


	//----- nvinfo : EIATTR_MERCURY_ISA_VERSION
	.align		4
        /*0050*/ 	.byte	0x03, 0x5f
        /*0052*/ 	.short	0x0101


	//----- nvinfo : EIATTR_VRC_CTA_INIT_COUNT
	.align		4
        /*0054*/ 	.byte	0x02, 0x4a
	.zero		1
	.zero		1


	//----- nvinfo : EIATTR_EXIT_INSTR_OFFSETS
	.align		4
        /*0058*/ 	.byte	0x04, 0x1c
        /*005a*/ 	.short	(.L_17 - .L_16)


	//   ....[0]....
.L_16:
        /*005c*/ 	.word	0x00000070


	//   ....[1]....
        /*0060*/ 	.word	0x000000b0


	//   ....[2]....
        /*0064*/ 	.word	0x00000320


	//   ....[3]....
        /*0068*/ 	.word	0x00000440


	//----- nvinfo : EIATTR_CRS_STACK_SIZE
	.align		4
.L_17:
        /*006c*/ 	.byte	0x04, 0x1e
        /*006e*/ 	.short	(.L_19 - .L_18)
.L_18:
        /*0070*/ 	.word	0x00000000


	//----- nvinfo : EIATTR_CBANK_PARAM_SIZE
	.align		4
.L_19:
        /*0074*/ 	.byte	0x03, 0x19
        /*0076*/ 	.short	0x0018


	//----- nvinfo : EIATTR_PARAM_CBANK
	.align		4
        /*0078*/ 	.byte	0x04, 0x0a
        /*007a*/ 	.short	(.L_21 - .L_20)
	.align		4
.L_20:
        /*007c*/ 	.word	index@(.nv.constant0._Z11genPatternsPKcPcii)
        /*0080*/ 	.short	0x0380
        /*0082*/ 	.short	0x0018


	//----- nvinfo : EIATTR_SW_WAR
	.align		4
.L_21:
        /*0084*/ 	.byte	0x04, 0x36
        /*0086*/ 	.short	(.L_23 - .L_22)
.L_22:
        /*0088*/ 	.word	0x00000008
.L_23:


//--------------------- .nv.callgraph             --------------------------
	.section	.nv.callgraph,"",@"SHT_CUDA_CALLGRAPH"
	.align	4
	.sectionentsize	8
	.align		4
        /*0000*/ 	.word	0x00000000
	.align		4
        /*0004*/ 	.word	0xffffffff
	.align		4
        /*0008*/ 	.word	0x00000000
	.align		4
        /*000c*/ 	.word	0xfffffffe
	.align		4
        /*0010*/ 	.word	0x00000000
	.align		4
        /*0014*/ 	.word	0xfffffffd
	.align		4
        /*0018*/ 	.word	0x00000000
	.align		4
        /*001c*/ 	.word	0xfffffffc


//--------------------- .text._Z11genPatternsPKcPcii --------------------------
	.section	.text._Z11genPatternsPKcPcii,"ax",@progbits
	.align	128
        .global         _Z11genPatternsPKcPcii
        .type           _Z11genPatternsPKcPcii,@function
        .size           _Z11genPatternsPKcPcii,(.L_x_5 - _Z11genPatternsPKcPcii)
        .other          _Z11genPatternsPKcPcii,@"STO_CUDA_ENTRY STV_DEFAULT"
_Z11genPatternsPKcPcii:
.text._Z11genPatternsPKcPcii:
[----:B------:R-:W-:Y:S01]  /*0000*/  LDC R1, c[0x0][0x37c] ;  /* 0x0000df00ff017b82 */ /* 0x000fe20000000800 */
[----:B------:R-:W0:Y:S07]  /*0010*/  S2R R0, SR_TID.X ;  /* 0x0000000000007919 */ /* 0x000e2e0000002100 */
[----:B------:R-:W0:Y:S01]  /*0020*/  S2UR UR4, SR_CTAID.X ;  /* 0x00000000000479c3 */ /* 0x000e220000002500 */
[----:B------:R-:W1:Y:S07]  /*0030*/  LDCU UR5, c[0x0][0x394] ;  /* 0x00007280ff0577ac */ /* 0x000e6e0008000800 */
[----:B------:R-:W0:Y:S02]  /*0040*/  LDC R3, c[0x0][0x360] ;  /* 0x0000d800ff037b82 */ /* 0x000e240000000800 */
[----:B0-----:R-:W-:-:S05]  /*0050*/  IMAD R0, R3, UR4, R0 ;  /* 0x0000000403007c24 */ /* 0x001fca000f8e0200 */
[----:B-1----:R-:W-:-:S13]  /*0060*/  ISETP.GE.AND P0, PT, R0, UR5, PT ;  /* 0x0000000500007c0c */ /* 0x002fda000bf06270 */
[----:B------:R-:W-:Y:S05]  /*0070*/  @P0 EXIT ;  /* 0x000000000000094d */ /* 0x000fea0003800000 */
[----:B------:R-:W0:Y:S02]  /*0080*/  LDCU UR4, c[0x0][0x390] ;  /* 0x00007200ff0477ac */ /* 0x000e240008000800 */
[----:B0-----:R-:W-:-:S04]  /*0090*/  IADD3 R4, PT, PT, -R0, UR4, RZ ;  /* 0x0000000400047c10 */ /* 0x001fc8000fffe1ff */
[----:B------:R-:W-:-:S13]  /*00a0*/  ISETP.GE.AND P0, PT, R4, 0x1, PT ;  /* 0x000000010400780c */ /* 0x000fda0003f06270 */
[----:B------:R-:W-:Y:S05]  /*00b0*/  @!P0 EXIT ;  /* 0x000000000000894d */ /* 0x000fea0003800000 */
[----:B------:R-:W-:Y:S01]  /*00c0*/  VIADD R2, R0, -UR4 ;  /* 0x8000000400027c36 */ /* 0x000fe20008000000 */
[----:B------:R-:W-:Y:S01]  /*00d0*/  LOP3.LUT R8, R4, 0x3, RZ, 0xc0, !PT ;  /* 0x0000000304087812 */ /* 0x000fe200078ec0ff */
[----:B------:R-:W0:Y:S01]  /*00e0*/  LDCU.64 UR6, c[0x0][0x358] ;  /* 0x00006b00ff0677ac */ /* 0x000e220008000a00 */
[----:B------:R-:W-:Y:S01]  /*00f0*/  BSSY.RECONVERGENT B0, `(.L_x_0) ;  /* 0x0000022000007945 */ /* 0x000fe20003800200 */
[----:B------:R-:W-:Y:S01]  /*0100*/  IMAD R0, R0, UR4, RZ ;  /* 0x0000000400007c24 */ /* 0x000fe2000f8e02ff */
[----:B------:R-:W-:Y:S01]  /*0110*/  ISETP.GT.U32.AND P1, PT, R2, -0x4, PT ;  /* 0xfffffffc0200780c */ /* 0x000fe20003f24070 */
[----:B------:R-:W-:Y:S01]  /*0120*/  IMAD.MOV.U32 R9, RZ, RZ, RZ ;  /* 0x000000ffff097224 */ /* 0x000fe200078e00ff */
[----:B------:R-:W-:-:S11]  /*0130*/  ISETP.NE.AND P0, PT, R8, RZ, PT ;  /* 0x000000ff0800720c */ /* 0x000fd60003f05270 */
[----:B------:R-:W-:Y:S05]  /*0140*/  @P1 BRA `(.L_x_1) ;  /* 0x0000000000701947 */ /* 0x000fea0003800000 */
[----:B------:R-:W1:Y:S01]  /*0150*/  LDCU.64 UR4, c[0x0][0x380] ;  /* 0x00007000ff0477ac */ /* 0x000e620008000a00 */
[----:B------:R-:W2:Y:S01]  /*0160*/  LDC.64 R2, c[0x0][0x388] ;  /* 0x0000e200ff027b82 */ /* 0x000ea20000000a00 */
[----:B------:R-:W-:Y:S01]  /*0170*/  LOP3.LUT R9, R4, 0x7ffffffc, RZ, 0xc0, !PT ;  /* 0x7ffffffc04097812 */ /* 0x000fe200078ec0ff */
[----:B------:R-:W-:-:S04]  /*0180*/  IMAD.MOV.U32 R11, RZ, RZ, R0 ;  /* 0x000000ffff0b7224 */ /* 0x000fc800078e0000 */
[----:B------:R-:W-:Y:S01]  /*0190*/  IMAD.MOV R10, RZ, RZ, -R9 ;  /* 0x000000ffff0a7224 */ /* 0x000fe200078e0a09 */
[----:B-1----:R-:W-:-:S04]  /*01a0*/  UIADD3 UR4, UP0, UPT, UR4, 0x1, URZ ;  /* 0x0000000104047890 */ /* 0x002fc8000ff1e0ff */
[----:B------:R-:W-:Y:S02]  /*01b0*/  UIADD3.X UR5, UPT, UPT, URZ, UR5, URZ, UP0, !UPT ;  /* 0x00000005ff057290 */ /* 0x000fe400087fe4ff */
[----:B------:R-:W-:-:S04]  /*01c0*/  IMAD.U32 R12, RZ, RZ, UR4 ;  /* 0x00000004ff0c7e24 */ /* 0x000fc8000f8e00ff */
[----:B------:R-:W-:-:S07]  /*01d0*/  IMAD.U32 R21, RZ, RZ, UR5 ;  /* 0x00000005ff157e24 */ /* 0x000fce000f8e00ff */
.L_x_2:
[----:B------:R-:W-:Y:S01]  /*01e0*/  MOV R6, R12 ;  /* 0x0000000c00067202 */ /* 0x000fe20000000f00 */
[----:B------:R-:W-:-:S05]  /*01f0*/  IMAD.MOV.U32 R7, RZ, RZ, R21 ;  /* 0x000000ffff077224 */ /* 0x000fca00078e0015 */
[----:B01----:R-:W3:Y:S01]  /*0200*/  LDG.E.U8 R13, desc[UR6][R6.64+-0x1] ;  /* 0xffffff06060d7981 */ /* 0x003ee2000c1e1100 */
[----:B------:R-:W-:Y:S02]  /*0210*/  SHF.R.S32.HI R12, RZ, 0x1f, R11 ;  /* 0x0000001fff0c7819 */ /* 0x000fe4000001140b */
[----:B--2---:R-:W-:-:S04]  /*0220*/  IADD3 R4, P1, P2, R11, 0x3, R2 ;  /* 0x000000030b047810 */ /* 0x004fc80007a3e002 */
[----:B------:R-:W-:-:S05]  /*0230*/  IADD3.X R5, PT, PT, R12, R3, RZ, P1, P2 ;  /* 0x000000030c057210 */ /* 0x000fca0000fe44ff */
[----:B---3--:R1:W-:Y:S04]  /*0240*/  STG.E.U8 desc[UR6][R4.64+-0x3], R13 ;  /* 0xfffffd0d04007986 */ /* 0x0083e8000c101106 */
[----:B------:R-:W2:Y:S04]  /*0250*/  LDG.E.U8 R15, desc[UR6][R6.64] ;  /* 0x00000006060f7981 */ /* 0x000ea8000c1e1100 */
[----:B--2---:R1:W-:Y:S04]  /*0260*/  STG.E.U8 desc[UR6][R4.64+-0x2], R15 ;  /* 0xfffffe0f04007986 */ /* 0x0043e8000c101106 */
[----:B------:R-:W2:Y:S04]  /*0270*/  LDG.E.U8 R17, desc[UR6][R6.64+0x1] ;  /* 0x0000010606117981 */ /* 0x000ea8000c1e1100 */
[----:B--2---:R1:W-:Y:S04]  /*0280*/  STG.E.U8 desc[UR6][R4.64+-0x1], R17 ;  /* 0xffffff1104007986 */ /* 0x0043e8000c101106 */
[----:B------:R-:W2:Y:S01]  /*0290*/  LDG.E.U8 R19, desc[UR6][R6.64+0x2] ;  /* 0x0000020606137981 */ /* 0x000ea2000c1e1100 */
[----:B------:R-:W-:Y:S01]  /*02a0*/  VIADD R10, R10, 0x4 ;  /* 0x000000040a0a7836 */ /* 0x000fe20000000000 */
[----:B------:R-:W-:Y:S01]  /*02b0*/  IADD3 R12, P2, PT, R6, 0x4, RZ ;  /* 0x00000004060c7810 */ /* 0x000fe20007f5e0ff */
[----:B------:R-:W-:-:S03]  /*02c0*/  VIADD R11, R11, 0x4 ;  /* 0x000000040b0b7836 */ /* 0x000fc60000000000 */
[----:B------:R-:W-:Y:S01]  /*02d0*/  ISETP.NE.AND P1, PT, R10, RZ, PT ;  /* 0x000000ff0a00720c */ /* 0x000fe20003f25270 */
[----:B------:R-:W-:Y:S01]  /*02e0*/  IMAD.X R21, RZ, RZ, R7, P2 ;  /* 0x000000ffff157224 */ /* 0x000fe200010e0607 */
[----:B--2---:R1:W-:Y:S11]  /*02f0*/  STG.E.U8 desc[UR6][R4.64], R19 ;  /* 0x0000001304007986 */ /* 0x0043f6000c101106 */
[----:B------:R-:W-:Y:S05]  /*0300*/  @P1 BRA `(.L_x_2) ;  /* 0xfffffffc00b41947 */ /* 0x000fea000383ffff */
.L_x_1:
[----:B0-----:R-:W-:Y:S05]  /*0310*/  BSYNC.RECONVERGENT B0 ;  /* 0x0000000000007941 */ /* 0x001fea0003800200 */
.L_x_0:
[----:B------:R-:W-:Y:S05]  /*0320*/  @!P0 EXIT ;  /* 0x000000000000894d */ /* 0x000fea0003800000 */
[----:B------:R-:W0:Y:S01]  /*0330*/  LDCU.64 UR4, c[0x0][0x380] ;  /* 0x00007000ff0477ac */ /* 0x000e220008000a00 */
[----:B------:R-:W-:Y:S01]  /*0340*/  IADD3 R0, PT, PT, R0, R9, RZ ;  /* 0x0000000900007210 */ /* 0x000fe20007ffe0ff */
[----:B------:R-:W-:Y:S01]  /*0350*/  IMAD.MOV R8, RZ, RZ, -R8 ;  /* 0x000000ffff087224 */ /* 0x000fe200078e0a08 */
[----:B------:R-:W2:Y:S01]  /*0360*/  LDCU.64 UR8, c[0x0][0x388] ;  /* 0x00007100ff0877ac */ /* 0x000ea20008000a00 */
[----:B0-----:R-:W-:-:S05]  /*0370*/  IADD3 R2, P0, PT, R9, UR4, RZ ;  /* 0x0000000409027c10 */ /* 0x001fca000ff1e0ff */
[----:B--2---:R-:W-:-:S08]  /*0380*/  IMAD.X R7, RZ, RZ, UR5, P0 ;  /* 0x00000005ff077e24 */ /* 0x004fd000080e06ff */
.L_x_3:
[----:B0-----:R-:W-:-:S06]  /*0390*/  IMAD.MOV.U32 R3, RZ, RZ, R7 ;  /* 0x000000ffff037224 */ /* 0x001fcc00078e0007 */
[----:B------:R0:W2:Y:S01]  /*03a0*/  LDG.E.U8 R3, desc[UR6][R2.64] ;  /* 0x0000000602037981 */ /* 0x0000a2000c1e1100 */
[----:B-1----:R-:W-:Y:S02]  /*03b0*/  IADD3 R4, P0, PT, R0, UR8, RZ ;  /* 0x0000000800047c10 */ /* 0x002fe4000ff1e0ff */
[----:B------:R-:W-:Y:S02]  /*03c0*/  IADD3 R8, PT, PT, R8, 0x1, RZ ;  /* 0x0000000108087810 */ /* 0x000fe40007ffe0ff */
[C---:B------:R-:W-:Y:S01]  /*03d0*/  LEA.HI.X.SX32 R5, R0.reuse, UR9, 0x1, P0 ;  /* 0x0000000900057c11 */ /* 0x040fe200080f0eff */
[----:B------:R-:W-:Y:S01]  /*03e0*/  VIADD R0, R0, 0x1 ;  /* 0x0000000100007836 */ /* 0x000fe20000000000 */
[----:B------:R-:W-:Y:S02]  /*03f0*/  ISETP.NE.AND P0, PT, R8, RZ, PT ;  /* 0x000000ff0800720c */ /* 0x000fe40003f05270 */
[----:B0-----:R-:W-:-:S05]  /*0400*/  IADD3 R2, P1, PT, R2, 0x1, RZ ;  /* 0x0000000102027810 */ /* 0x001fca0007f3e0ff */
[----:B------:R-:W-:Y:S01]  /*0410*/  IMAD.X R7, RZ, RZ, R7, P1 ;  /* 0x000000ffff077224 */ /* 0x000fe200008e0607 */
[----:B--2---:R0:W-:Y:S05]  /*0420*/  STG.E.U8 desc[UR6][R4.64], R3 ;  /* 0x0000000304007986 */ /* 0x0041ea000c101106 */
[----:B------:R-:W-:Y:S05]  /*0430*/  @P0 BRA `(.L_x_3) ;  /* 0xfffffffc00d40947 */ /* 0x000fea000383ffff */
[----:B------:R-:W-:Y:S05]  /*0440*/  EXIT ;  /* 0x000000000000794d */ /* 0x000fea0003800000 */
.L_x_4:
[----:B------:R-:W-:-:S00]  /*0450*/  BRA `(.L_x_4) ;  /* 0xfffffffc00fc7947 */ /* 0x000fc0000383ffff */
[----:B------:R-:W-:-:S00]  /*0460*/  NOP ;  /* 0x0000000000007918 */ /* 0x000fc00000000000 */
        /* <DEDUP_REMOVED lines=9> */
.L_x_5:


//--------------------- .nv.shared.reserved.0     --------------------------
	.section	.nv.shared.reserved.0,"aw",@nobits
	.weak		__nv_reservedSMEM_offset_0_alias
	.size		__nv_reservedSMEM_offset_0_alias, 0, 64
	.other		__nv_reservedSMEM_offset_0_alias,@"STO_CUDA_RESERVED_SHARED STV_DEFAULT"
__nv_reservedSMEM_offset_0_alias:
	.zero		0
	.zero		64


//--------------------- .nv.constant0._Z11genPatternsPKcPcii --------------------------
	.section	.nv.constant0._Z11genPatternsPKcPcii,"a",@progbits
	.sectionflags	@""
	.align	4
.nv.constant0._Z11genPatternsPKcPcii:
	.zero		920


//--------------------- SYMBOLS --------------------------

	.type		.nv.reservedSmem.offset0,@object
	.size		.nv.reservedSmem.offset0,0x4
